	.headerflags	@"EF_CUDA_TEXMODE_UNIFIED EF_CUDA_64BIT_ADDRESS EF_CUDA_ACCELERATORS EF_CUDA_SM90 EF_CUDA_VIRTUAL_SM(EF_CUDA_SM90)"
	.elftype	@"ET_EXEC"


//--------------------- .nv.info                  --------------------------
	.section	.nv.info,"",@"SHT_CUDA_INFO"
	.align	4


	//----- nvinfo : EIATTR_REGCOUNT
	.align		4
        /*0000*/ 	.byte	0x04, 0x2f
        /*0002*/ 	.short	(.L_3 - .L_2)
	.align		4
.L_2:
        /*0004*/ 	.word	index@(triton_poi_fused_clamp_div_linalg_vector_norm_mul_0)
        /*0008*/ 	.word	0x00000012


	//----- nvinfo : EIATTR_MIN_STACK_SIZE
	.align		4
.L_3:
        /*000c*/ 	.byte	0x04, 0x12
        /*000e*/ 	.short	(.L_5 - .L_4)
	.align		4
.L_4:
        /*0010*/ 	.word	index@(triton_poi_fused_clamp_div_linalg_vector_norm_mul_0)
        /*0014*/ 	.word	0x00000000


	//----- nvinfo : EIATTR_FRAME_SIZE
	.align		4
.L_5:
        /*0018*/ 	.byte	0x04, 0x11
        /*001a*/ 	.short	(.L_7 - .L_6)
	.align		4
.L_6:
        /*001c*/ 	.word	index@(triton_poi_fused_clamp_div_linalg_vector_norm_mul_0)
        /*0020*/ 	.word	0x00000000


	//----- nvinfo : EIATTR_MIN_STACK_SIZE
	.align		4
.L_7:
        /*0024*/ 	.byte	0x04, 0x12
        /*0026*/ 	.short	(.L_9 - .L_8)
	.align		4
.L_8:
        /*0028*/ 	.word	index@(triton_poi_fused_clamp_div_linalg_vector_norm_mul_0)
        /*002c*/ 	.word	0x00000000
.L_9:


//--------------------- .nv.info.triton_poi_fused_clamp_div_linalg_vector_norm_mul_0 --------------------------
	.section	.nv.info.triton_poi_fused_clamp_div_linalg_vector_norm_mul_0,"",@"SHT_CUDA_INFO"
	.sectionflags	@""
	.align	4


	//----- nvinfo : EIATTR_CUDA_API_VERSION
	.align		4
        /*0000*/ 	.byte	0x04, 0x37
        /*0002*/ 	.short	(.L_11 - .L_10)
.L_10:
        /*0004*/ 	.word	0x0000007c


	//----- nvinfo : EIATTR_KPARAM_INFO
	.align		4
.L_11:
        /*0008*/ 	.byte	0x04, 0x17
        /*000a*/ 	.short	(.L_13 - .L_12)
.L_12:
        /*000c*/ 	.word	0x00000000
        /*0010*/ 	.short	0x0003
        /*0012*/ 	.short	0x0018
        /*0014*/ 	.byte	0x00, 0xf0, 0x11, 0x00


	//----- nvinfo : EIATTR_KPARAM_INFO
	.align		4
.L_13:
        /*0018*/ 	.byte	0x04, 0x17
        /*001a*/ 	.short	(.L_15 - .L_14)
.L_14:
        /*001c*/ 	.word	0x00000000
        /*0020*/ 	.short	0x0002
        /*0022*/ 	.short	0x0010
        /*0024*/ 	.byte	0x00, 0xf4, 0x21, 0x00


	//----- nvinfo : EIATTR_KPARAM_INFO
	.align		4
.L_15:
        /*0028*/ 	.byte	0x04, 0x17
        /*002a*/ 	.short	(.L_17 - .L_16)
.L_16:
        /*002c*/ 	.word	0x00000000
        /*0030*/ 	.short	0x0001
        /*0032*/ 	.short	0x0008
        /*0034*/ 	.byte	0x00, 0xf4, 0x21, 0x00


	//----- nvinfo : EIATTR_KPARAM_INFO
	.align		4
.L_17:
        /*0038*/ 	.byte	0x04, 0x17
        /*003a*/ 	.short	(.L_19 - .L_18)
.L_18:
        /*003c*/ 	.word	0x00000000
        /*0040*/ 	.short	0x0000
        /*0042*/ 	.short	0x0000
        /*0044*/ 	.byte	0x00, 0xf4, 0x21, 0x00


	//----- nvinfo : EIATTR_SPARSE_MMA_MASK
	.align		4
.L_19:
        /*0048*/ 	.byte	0x03, 0x50
        /*004a*/ 	.short	0x0000


	//----- nvinfo : EIATTR_MAXREG_COUNT
	.align		4
        /*004c*/ 	.byte	0x03, 0x1b
        /*004e*/ 	.short	0x00ff


	//----- nvinfo : EIATTR_EXIT_INSTR_OFFSETS
	.align		4
        /*0050*/ 	.byte	0x04, 0x1c
        /*0052*/ 	.short	(.L_21 - .L_20)


	//   ....[0]....
.L_20:
        /*0054*/ 	.word	0x000002d0


	//   ....[1]....
        /*0058*/ 	.word	0x000002f0


	//----- nvinfo : EIATTR_REQNTID
	.align		4
.L_21:
        /*005c*/ 	.byte	0x04, 0x10
        /*005e*/ 	.short	(.L_23 - .L_22)
.L_22:
        /*0060*/ 	.word	0x00000080
        /*0064*/ 	.word	0x00000001
        /*0068*/ 	.word	0x00000001


	//----- nvinfo : EIATTR_CBANK_PARAM_SIZE
	.align		4
.L_23:
        /*006c*/ 	.byte	0x03, 0x19
        /*006e*/ 	.short	0x001c


	//----- nvinfo : EIATTR_PARAM_CBANK
	.align		4
        /*0070*/ 	.byte	0x04, 0x0a
        /*0072*/ 	.short	(.L_25 - .L_24)
	.align		4
.L_24:
        /*0074*/ 	.word	index@(.nv.constant0.triton_poi_fused_clamp_div_linalg_vector_norm_mul_0)
        /*0078*/ 	.short	0x0210
        /*007a*/ 	.short	0x001c


	//----- nvinfo : EIATTR_SW_WAR
	.align		4
.L_25:
        /*007c*/ 	.byte	0x04, 0x36
        /*007e*/ 	.short	(.L_27 - .L_26)
.L_26:
        /*0080*/ 	.word	0x00000008
.L_27:


//--------------------- .nv.callgraph             --------------------------
	.section	.nv.callgraph,"",@"SHT_CUDA_CALLGRAPH"
	.align	4
	.sectionentsize	8
	.align		4
        /*0000*/ 	.word	0x00000000
	.align		4
        /*0004*/ 	.word	0xffffffff
	.align		4
        /*0008*/ 	.word	0x00000000
	.align		4
        /*000c*/ 	.word	0xfffffffe
	.align		4
        /*0010*/ 	.word	0x00000000
	.align		4
        /*0014*/ 	.word	0xfffffffd
	.align		4
        /*0018*/ 	.word	0x00000000
	.align		4
        /*001c*/ 	.word	0xfffffffc


//--------------------- .nv.constant4             --------------------------
	.section	.nv.constant4,"a",@progbits
	.align	8
	.align		8
.nv.constant4:
        /*0000*/ 	.dword	_$_str
	.align		8
        /*0008*/ 	.dword	_$_str_$_2


//--------------------- .text.triton_poi_fused_clamp_div_linalg_vector_norm_mul_0 --------------------------
	.section	.text.triton_poi_fused_clamp_div_linalg_vector_norm_mul_0,"ax",@progbits
	.align	128
        .global         triton_poi_fused_clamp_div_linalg_vector_norm_mul_0
        .type           triton_poi_fused_clamp_div_linalg_vector_norm_mul_0,@function
        .size           triton_poi_fused_clamp_div_linalg_vector_norm_mul_0,(.L_x_1 - triton_poi_fused_clamp_div_linalg_vector_norm_mul_0)
        .other          triton_poi_fused_clamp_div_linalg_vector_norm_mul_0,@"STO_CUDA_ENTRY STV_DEFAULT"
triton_poi_fused_clamp_div_linalg_vector_norm_mul_0:
.text.triton_poi_fused_clamp_div_linalg_vector_norm_mul_0:
[----:B------:R-:W0:Y:S01]  /*0000*/  LDC R1, c[0x0][0x28] ;  /* 0x00000a00ff017b82 */ /* 0x000e220000000800 */
[----:B------:R-:W1:Y:S07]  /*0010*/  S2R R0, SR_TID.X ;  /* 0x0000000000007919 */ /* 0x000e6e0000002100 */
[----:B------:R-:W2:Y:S01]  /*0020*/  LDC.64 R2, c[0x0][0x210] ;  /* 0x00008400ff027b82 */ /* 0x000ea20000000a00 */
[----:B------:R-:W-:Y:S01]  /*0030*/  HFMA2.MMA R8, -RZ, RZ, 0, 0 ;  /* 0x00000000ff087435 */ /* 0x000fe200000001ff */
[----:B------:R-:W-:Y:S01]  /*0040*/  ULDC.64 UR4, c[0x0][0x208] ;  /* 0x0000820000047ab9 */ /* 0x000fe20000000a00 */
[----:B------:R-:W3:Y:S01]  /*0050*/  S2R R9, SR_CTAID.X ;  /* 0x0000000000097919 */ /* 0x000ee20000002500 */
[----:B------:R-:W-:-:S02]  /*0060*/  CS2R R10, SRZ ;  /* 0x00000000000a7805 */ /* 0x000fc4000001ff00 */
[----:B-1----:R-:W-:Y:S02]  /*0070*/  LOP3.LUT R0, R0, 0x7f, RZ, 0xc0, !PT ;  /* 0x0000007f00007812 */ /* 0x002fe400078ec0ff */
[----:B---3--:R-:W-:Y:S02]  /*0080*/  SHF.R.S32.HI R4, RZ, 0x18, R9 ;  /* 0x00000018ff047819 */ /* 0x008fe40000011409 */
[----:B------:R-:W-:Y:S02]  /*0090*/  LEA R9, R9, R0, 0x7 ;  /* 0x0000000009097211 */ /* 0x000fe400078e38ff */
[----:B------:R-:W-:Y:S02]  /*00a0*/  SGXT R0, R4, 0x1 ;  /* 0x000000010400781a */ /* 0x000fe40000000200 */
[----:B------:R-:W-:Y:S02]  /*00b0*/  ISETP.GE.AND P0, PT, R9, 0x100, PT ;  /* 0x000001000900780c */ /* 0x000fe40003f06270 */
[----:B------:R-:W-:-:S04]  /*00c0*/  LEA.HI R0, R0, R9, RZ, 0x2 ;  /* 0x0000000900007211 */ /* 0x000fc800078f10ff */
[----:B------:R-:W-:Y:S02]  /*00d0*/  LOP3.LUT R5, R0, 0xfffffffc, RZ, 0xc0, !PT ;  /* 0xfffffffc00057812 */ /* 0x000fe400078ec0ff */
[----:B------:R-:W-:-:S03]  /*00e0*/  MOV R0, RZ ;  /* 0x000000ff00007202 */ /* 0x000fc60000000f00 */
[----:B--2---:R-:W-:-:S05]  /*00f0*/  IMAD.WIDE R4, R5, 0x4, R2 ;  /* 0x0000000405047825 */ /* 0x004fca00078e0202 */
[----:B------:R-:W2:Y:S04]  /*0100*/  @!P0 LDG.E.EL R8, desc[UR4][R4.64+0x4] ;  /* 0x0000040404088981 */ /* 0x000ea8000c2e1900 */
[----:B------:R-:W3:Y:S04]  /*0110*/  @!P0 LDG.E.EL R0, desc[UR4][R4.64] ;  /* 0x0000000404008981 */ /* 0x000ee8000c2e1900 */
[----:B------:R-:W4:Y:S04]  /*0120*/  @!P0 LDG.E.EL R10, desc[UR4][R4.64+0x8] ;  /* 0x00000804040a8981 */ /* 0x000f28000c2e1900 */
[----:B------:R-:W5:Y:S01]  /*0130*/  @!P0 LDG.E.EL R11, desc[UR4][R4.64+0xc] ;  /* 0x00000c04040b8981 */ /* 0x000f62000c2e1900 */
[----:B------:R-:W1:Y:S01]  /*0140*/  LDC.64 R6, c[0x0][0x218] ;  /* 0x00008600ff067b82 */ /* 0x000e620000000a00 */
[----:B------:R-:W-:Y:S01]  /*0150*/  HFMA2.MMA R15, -RZ, RZ, 0, 0 ;  /* 0x00000000ff0f7435 */ /* 0x000fe200000001ff */
[----:B------:R-:W-:-:S09]  /*0160*/  IMAD.WIDE R2, R9, 0x4, R2 ;  /* 0x0000000409027825 */ /* 0x000fd200078e0202 */
[----:B------:R1:W5:Y:S02]  /*0170*/  @!P0 LDG.E R15, desc[UR4][R2.64] ;  /* 0x00000004020f8981 */ /* 0x000364000c1e1900 */
[----:B01----:R-:W0:Y:S02]  /*0180*/  LDC.64 R2, c[0x0][0x220] ;  /* 0x00008800ff027b82 */ /* 0x003e240000000a00 */
[----:B------:R-:W5:Y:S01]  /*0190*/  LDG.E R6, desc[UR4][R6.64] ;  /* 0x0000000406067981 */ /* 0x000f62000c1e1900 */
[----:B0-----:R-:W-:-:S04]  /*01a0*/  IMAD.WIDE R2, R9, 0x4, R2 ;  /* 0x0000000409027825 */ /* 0x001fc800078e0202 */
[----:B--2---:R-:W-:-:S04]  /*01b0*/  FMUL R13, R8, R8 ;  /* 0x00000008080d7220 */ /* 0x004fc80000400000 */
[----:B---3--:R-:W-:-:S04]  /*01c0*/  FFMA R13, R0, R0, R13 ;  /* 0x00000000000d7223 */ /* 0x008fc8000000000d */
[----:B----4-:R-:W-:-:S04]  /*01d0*/  FFMA R10, R10, R10, R13 ;  /* 0x0000000a0a0a7223 */ /* 0x010fc8000000000d */
[----:B-----5:R-:W-:-:S06]  /*01e0*/  FFMA R10, R11, R11, R10 ;  /* 0x0000000b0b0a7223 */ /* 0x020fcc000000000a */
[----:B------:R-:W0:Y:S02]  /*01f0*/  MUFU.SQRT R10, R10 ;  /* 0x0000000a000a7308 */ /* 0x000e240000002000 */
[----:B0-----:R-:W-:-:S05]  /*0200*/  FMUL R0, R10, 0.5 ;  /* 0x3f0000000a007820 */ /* 0x001fca0000400000 */
[C---:B------:R-:W-:Y:S02]  /*0210*/  FSETP.GT.AND P1, PT, R0.reuse, 9.9999997473787516356e-06, PT ;  /* 0x3727c5ac0000780b */ /* 0x040fe40003f24000 */
[----:B------:R-:W-:-:S11]  /*0220*/  FSETP.NAN.AND P2, PT, R0, R0, PT ;  /* 0x000000000000720b */ /* 0x000fd60003f48000 */
[----:B------:R-:W-:-:S04]  /*0230*/  @!P1 FSEL R0, R0, 9.9999997473787516356e-06, P2 ;  /* 0x3727c5ac00009808 */ /* 0x000fc80001000000 */
[C---:B------:R-:W-:Y:S02]  /*0240*/  FSETP.GT.AND P1, PT, |R0|.reuse, 8.50705917302346158658e+37, PT ;  /* 0x7e8000000000780b */ /* 0x040fe40003f24200 */
[----:B------:R-:W-:-:S11]  /*0250*/  FSETP.GEU.AND P2, PT, |R0|, 1.175494350822287508e-38, PT ;  /* 0x008000000000780b */ /* 0x000fd60003f4e200 */
[----:B------:R-:W-:Y:S01]  /*0260*/  @P1 FMUL R0, R0, 0.25 ;  /* 0x3e80000000001820 */ /* 0x000fe20000400000 */
[----:B------:R-:W-:-:S03]  /*0270*/  @P1 FMUL R15, R15, 0.25 ;  /* 0x3e8000000f0f1820 */ /* 0x000fc60000400000 */
[----:B------:R-:W-:Y:S01]  /*0280*/  @!P2 FMUL R0, R0, 16777216 ;  /* 0x4b8000000000a820 */ /* 0x000fe20000400000 */
[----:B------:R-:W-:-:S05]  /*0290*/  @!P2 FMUL R15, R15, 16777216 ;  /* 0x4b8000000f0fa820 */ /* 0x000fca0000400000 */
[----:B------:R-:W0:Y:S02]  /*02a0*/  MUFU.RCP R0, R0 ;  /* 0x0000000000007308 */ /* 0x000e240000001000 */
[----:B0-----:R-:W-:-:S04]  /*02b0*/  FMUL R5, R0, R15 ;  /* 0x0000000f00057220 */ /* 0x001fc80000400000 */
[----:B------:R-:W-:Y:S01]  /*02c0*/  FMUL R5, R6, R5 ;  /* 0x0000000506057220 */ /* 0x000fe20000400000 */
[----:B------:R-:W-:Y:S06]  /*02d0*/  @P0 EXIT ;  /* 0x000000000000094d */ /* 0x000fec0003800000 */
[----:B------:R-:W-:Y:S01]  /*02e0*/  STG.E desc[UR4][R2.64], R5 ;  /* 0x0000000502007986 */ /* 0x000fe2000c101904 */
[----:B------:R-:W-:Y:S05]  /*02f0*/  EXIT ;  /* 0x000000000000794d */ /* 0x000fea0003800000 */
.L_x_0:
[----:B------:R-:W-:-:S00]  /*0300*/  BRA `(.L_x_0) ;  /* 0xfffffffc00fc7947 */ /* 0x000fc0000383ffff */
[----:B------:R-:W-:-:S00]  /*0310*/  NOP ;  /* 0x0000000000007918 */ /* 0x000fc00000000000 */
        /* <DEDUP_REMOVED lines=14> */
.L_x_1:


//--------------------- .nv.global.init           --------------------------
	.section	.nv.global.init,"aw",@progbits
.nv.global.init:
	.type		_$_str,@object
	.size		_$_str,(_$_str_$_2 - _$_str)
_$_str:
        /*0000*/ 	.byte	0x5f, 0x5f, 0x43, 0x55, 0x44, 0x41, 0x5f, 0x46, 0x54, 0x5a, 0x00
	.type		_$_str_$_2,@object
	.size		_$_str_$_2,(.L_1 - _$_str_$_2)
_$_str_$_2:
        /*000b*/ 	.byte	0x5f, 0x5f, 0x43, 0x55, 0x44, 0x41, 0x5f, 0x50, 0x52, 0x45, 0x43, 0x5f, 0x53, 0x51, 0x52, 0x54
        /*001b*/ 	.byte	0x00
.L_1:


//--------------------- .nv.constant0.triton_poi_fused_clamp_div_linalg_vector_norm_mul_0 --------------------------
	.section	.nv.constant0.triton_poi_fused_clamp_div_linalg_vector_norm_mul_0,"a",@progbits
	.sectionflags	@""
	.align	4
.nv.constant0.triton_poi_fused_clamp_div_linalg_vector_norm_mul_0:
	.zero		556
